	.headerflags	@"EF_CUDA_TEXMODE_UNIFIED EF_CUDA_64BIT_ADDRESS EF_CUDA_ACCELERATORS EF_CUDA_SM90 EF_CUDA_VIRTUAL_SM(EF_CUDA_SM90)"
	.elftype	@"ET_EXEC"


//--------------------- .nv.info                  --------------------------
	.section	.nv.info,"",@"SHT_CUDA_INFO"
	.align	4


	//----- nvinfo : EIATTR_REGCOUNT
	.align		4
        /*0000*/ 	.byte	0x04, 0x2f
        /*0002*/ 	.short	(.L_1 - .L_0)
	.align		4
.L_0:
        /*0004*/ 	.word	index@(triton_poi_fused_convolution_leaky_relu_28)
        /*0008*/ 	.word	0x0000000e


	//----- nvinfo : EIATTR_MIN_STACK_SIZE
	.align		4
.L_1:
        /*000c*/ 	.byte	0x04, 0x12
        /*000e*/ 	.short	(.L_3 - .L_2)
	.align		4
.L_2:
        /*0010*/ 	.word	index@(triton_poi_fused_convolution_leaky_relu_28)
        /*0014*/ 	.word	0x00000000


	//----- nvinfo : EIATTR_FRAME_SIZE
	.align		4
.L_3:
        /*0018*/ 	.byte	0x04, 0x11
        /*001a*/ 	.short	(.L_5 - .L_4)
	.align		4
.L_4:
        /*001c*/ 	.word	index@(triton_poi_fused_convolution_leaky_relu_28)
        /*0020*/ 	.word	0x00000000


	//----- nvinfo : EIATTR_MIN_STACK_SIZE
	.align		4
.L_5:
        /*0024*/ 	.byte	0x04, 0x12
        /*0026*/ 	.short	(.L_7 - .L_6)
	.align		4
.L_6:
        /*0028*/ 	.word	index@(triton_poi_fused_convolution_leaky_relu_28)
        /*002c*/ 	.word	0x00000000
.L_7:


//--------------------- .nv.info.triton_poi_fused_convolution_leaky_relu_28 --------------------------
	.section	.nv.info.triton_poi_fused_convolution_leaky_relu_28,"",@"SHT_CUDA_INFO"
	.sectionflags	@""
	.align	4


	//----- nvinfo : EIATTR_CUDA_API_VERSION
	.align		4
        /*0000*/ 	.byte	0x04, 0x37
        /*0002*/ 	.short	(.L_9 - .L_8)
.L_8:
        /*0004*/ 	.word	0x0000007c


	//----- nvinfo : EIATTR_KPARAM_INFO
	.align		4
.L_9:
        /*0008*/ 	.byte	0x04, 0x17
        /*000a*/ 	.short	(.L_11 - .L_10)
.L_10:
        /*000c*/ 	.word	0x00000000
        /*0010*/ 	.short	0x0003
        /*0012*/ 	.short	0x0018
        /*0014*/ 	.byte	0x00, 0xf0, 0x11, 0x00


	//----- nvinfo : EIATTR_KPARAM_INFO
	.align		4
.L_11:
        /*0018*/ 	.byte	0x04, 0x17
        /*001a*/ 	.short	(.L_13 - .L_12)
.L_12:
        /*001c*/ 	.word	0x00000000
        /*0020*/ 	.short	0x0002
        /*0022*/ 	.short	0x0010
        /*0024*/ 	.byte	0x00, 0xf4, 0x21, 0x00


	//----- nvinfo : EIATTR_KPARAM_INFO
	.align		4
.L_13:
        /*0028*/ 	.byte	0x04, 0x17
        /*002a*/ 	.short	(.L_15 - .L_14)
.L_14:
        /*002c*/ 	.word	0x00000000
        /*0030*/ 	.short	0x0001
        /*0032*/ 	.short	0x0008
        /*0034*/ 	.byte	0x00, 0xf4, 0x21, 0x00


	//----- nvinfo : EIATTR_KPARAM_INFO
	.align		4
.L_15:
        /*0038*/ 	.byte	0x04, 0x17
        /*003a*/ 	.short	(.L_17 - .L_16)
.L_16:
        /*003c*/ 	.word	0x00000000
        /*0040*/ 	.short	0x0000
        /*0042*/ 	.short	0x0000
        /*0044*/ 	.byte	0x00, 0xf4, 0x21, 0x00


	//----- nvinfo : EIATTR_SPARSE_MMA_MASK
	.align		4
.L_17:
        /*0048*/ 	.byte	0x03, 0x50
        /*004a*/ 	.short	0x0000


	//----- nvinfo : EIATTR_MAXREG_COUNT
	.align		4
        /*004c*/ 	.byte	0x03, 0x1b
        /*004e*/ 	.short	0x00ff


	//----- nvinfo : EIATTR_EXIT_INSTR_OFFSETS
	.align		4
        /*0050*/ 	.byte	0x04, 0x1c
        /*0052*/ 	.short	(.L_19 - .L_18)


	//   ....[0]....
.L_18:
        /*0054*/ 	.word	0x00000210


	//   ....[1]....
        /*0058*/ 	.word	0x00000230


	//----- nvinfo : EIATTR_REQNTID
	.align		4
.L_19:
        /*005c*/ 	.byte	0x04, 0x10
        /*005e*/ 	.short	(.L_21 - .L_20)
.L_20:
        /*0060*/ 	.word	0x00000080
        /*0064*/ 	.word	0x00000001
        /*0068*/ 	.word	0x00000001


	//----- nvinfo : EIATTR_CBANK_PARAM_SIZE
	.align		4
.L_21:
        /*006c*/ 	.byte	0x03, 0x19
        /*006e*/ 	.short	0x001c


	//----- nvinfo : EIATTR_PARAM_CBANK
	.align		4
        /*0070*/ 	.byte	0x04, 0x0a
        /*0072*/ 	.short	(.L_23 - .L_22)
	.align		4
.L_22:
        /*0074*/ 	.word	index@(.nv.constant0.triton_poi_fused_convolution_leaky_relu_28)
        /*0078*/ 	.short	0x0210
        /*007a*/ 	.short	0x001c


	//----- nvinfo : EIATTR_SW_WAR
	.align		4
.L_23:
        /*007c*/ 	.byte	0x04, 0x36
        /*007e*/ 	.short	(.L_25 - .L_24)
.L_24:
        /*0080*/ 	.word	0x00000008
.L_25:


//--------------------- .nv.callgraph             --------------------------
	.section	.nv.callgraph,"",@"SHT_CUDA_CALLGRAPH"
	.align	4
	.sectionentsize	8
	.align		4
        /*0000*/ 	.word	0x00000000
	.align		4
        /*0004*/ 	.word	0xffffffff
	.align		4
        /*0008*/ 	.word	0x00000000
	.align		4
        /*000c*/ 	.word	0xfffffffe
	.align		4
        /*0010*/ 	.word	0x00000000
	.align		4
        /*0014*/ 	.word	0xfffffffd
	.align		4
        /*0018*/ 	.word	0x00000000
	.align		4
        /*001c*/ 	.word	0xfffffffc


//--------------------- .text.triton_poi_fused_convolution_leaky_relu_28 --------------------------
	.section	.text.triton_poi_fused_convolution_leaky_relu_28,"ax",@progbits
	.align	128
        .global         triton_poi_fused_convolution_leaky_relu_28
        .type           triton_poi_fused_convolution_leaky_relu_28,@function
        .size           triton_poi_fused_convolution_leaky_relu_28,(.L_x_1 - triton_poi_fused_convolution_leaky_relu_28)
        .other          triton_poi_fused_convolution_leaky_relu_28,@"STO_CUDA_ENTRY STV_DEFAULT"
triton_poi_fused_convolution_leaky_relu_28:
.text.triton_poi_fused_convolution_leaky_relu_28:
[----:B------:R-:W0:Y:S02]  /*0000*/  LDC R1, c[0x0][0x28] ;  /* 0x00000a00ff017b82 */ /* 0x000e240000000800 */
[----:B------:R-:W1:Y:S01]  /*0010*/  S2R R0, SR_TID.X ;  /* 0x0000000000007919 */ /* 0x000e620000002100 */
[----:B------:R-:W2:Y:S01]  /*0020*/  LDC.64 R4, c[0x0][0x220] ;  /* 0x00008800ff047b82 */ /* 0x000ea20000000a00 */
[----:B------:R-:W-:Y:S01]  /*0030*/  ULDC.64 UR4, c[0x0][0x208] ;  /* 0x0000820000047ab9 */ /* 0x000fe20000000a00 */
[----:B------:R-:W3:Y:S06]  /*0040*/  S2R R9, SR_CTAID.X ;  /* 0x0000000000097919 */ /* 0x000eec0000002500 */
[----:B------:R-:W4:Y:S01]  /*0050*/  LDC.64 R6, c[0x0][0x218] ;  /* 0x00008600ff067b82 */ /* 0x000f220000000a00 */
[----:B-1----:R-:W-:-:S05]  /*0060*/  LOP3.LUT R0, R0, 0x7f, RZ, 0xc0, !PT ;  /* 0x0000007f00007812 */ /* 0x002fca00078ec0ff */
[----:B---3--:R-:W-:-:S04]  /*0070*/  IMAD R9, R9, 0x80, R0 ;  /* 0x0000008009097824 */ /* 0x008fc800078e0200 */
[C---:B------:R-:W-:Y:S01]  /*0080*/  IMAD.HI R0, R9.reuse, 0x51eb851f, RZ ;  /* 0x51eb851f09007827 */ /* 0x040fe200078e02ff */
[----:B------:R-:W-:-:S04]  /*0090*/  ISETP.GE.AND P2, PT, R9, 0xc80, PT ;  /* 0x00000c800900780c */ /* 0x000fc80003f46270 */
[----:B------:R-:W-:-:S04]  /*00a0*/  SHF.R.U32.HI R3, RZ, 0x1f, R0 ;  /* 0x0000001fff037819 */ /* 0x000fc80000011600 */
[----:B------:R-:W-:Y:S02]  /*00b0*/  LEA.HI.SX32 R0, R0, R3, 0x1d ;  /* 0x0000000300007211 */ /* 0x000fe400078feaff */
[----:B------:R-:W1:Y:S02]  /*00c0*/  LDC.64 R2, c[0x0][0x210] ;  /* 0x00008400ff027b82 */ /* 0x000e640000000a00 */
[----:B------:R-:W-:-:S04]  /*00d0*/  SHF.R.S32.HI R11, RZ, 0x1f, R0 ;  /* 0x0000001fff0b7819 */ /* 0x000fc80000011400 */
[----:B------:R-:W-:-:S04]  /*00e0*/  LEA.HI R11, R11, R0, RZ, 0x5 ;  /* 0x000000000b0b7211 */ /* 0x000fc800078f28ff */
[----:B------:R-:W-:-:S04]  /*00f0*/  LOP3.LUT R11, R11, 0xffffffe0, RZ, 0xc0, !PT ;  /* 0xffffffe00b0b7812 */ /* 0x000fc800078ec0ff */
[----:B------:R-:W-:Y:S01]  /*0100*/  IADD3 R11, R0, -R11, RZ ;  /* 0x8000000b000b7210 */ /* 0x000fe20007ffe0ff */
[----:B------:R-:W-:-:S04]  /*0110*/  HFMA2.MMA R0, -RZ, RZ, 0, 0 ;  /* 0x00000000ff007435 */ /* 0x000fc800000001ff */
[----:B--2---:R-:W-:-:S04]  /*0120*/  IMAD.WIDE R4, R11, 0x4, R4 ;  /* 0x000000040b047825 */ /* 0x004fc800078e0204 */
[----:B------:R-:W-:Y:S02]  /*0130*/  IMAD.MOV.U32 R11, RZ, RZ, RZ ;  /* 0x000000ffff0b7224 */ /* 0x000fe400078e00ff */
[----:B-1----:R-:W-:-:S04]  /*0140*/  IMAD.WIDE R2, R9, 0x4, R2 ;  /* 0x0000000409027825 */ /* 0x002fc800078e0202 */
[----:B------:R-:W2:Y:S01]  /*0150*/  @!P2 LDG.E.EL R11, desc[UR4][R4.64] ;  /* 0x00000004040ba981 */ /* 0x000ea2000c2e1900 */
[----:B------:R-:W-:Y:S02]  /*0160*/  IMAD.MOV.U32 R8, RZ, RZ, RZ ;  /* 0x000000ffff087224 */ /* 0x000fe400078e00ff */
[----:B----4-:R-:W-:Y:S01]  /*0170*/  IMAD.WIDE R6, R9, 0x4, R6 ;  /* 0x0000000409067825 */ /* 0x010fe200078e0206 */
[----:B------:R-:W2:Y:S04]  /*0180*/  @!P2 LDG.E R0, desc[UR4][R2.64] ;  /* 0x000000040200a981 */ /* 0x000ea8000c1e1900 */
[----:B------:R-:W3:Y:S01]  /*0190*/  @!P2 LDG.E R8, desc[UR4][R6.64] ;  /* 0x000000040608a981 */ /* 0x000ee2000c1e1900 */
[----:B--2---:R-:W-:Y:S01]  /*01a0*/  FSETP.GT.AND P0, PT, R0, -R11, PT ;  /* 0x8000000b0000720b */ /* 0x004fe20003f04000 */
[C---:B------:R-:W-:Y:S01]  /*01b0*/  FADD R9, R11.reuse, R0 ;  /* 0x000000000b097221 */ /* 0x040fe20000000000 */
[----:B---3--:R-:W-:Y:S01]  /*01c0*/  FSETP.GT.AND P1, PT, R11, -R8, PT ;  /* 0x800000080b00720b */ /* 0x008fe20003f24000 */
[----:B------:R-:W-:-:S10]  /*01d0*/  FADD R11, R8, R11 ;  /* 0x0000000b080b7221 */ /* 0x000fd40000000000 */
[----:B------:R-:W-:Y:S02]  /*01e0*/  @!P0 FMUL R9, R9, 0.10000000149011611938 ;  /* 0x3dcccccd09098820 */ /* 0x000fe40000400000 */
[----:B------:R-:W-:-:S03]  /*01f0*/  @!P1 FMUL R11, R11, 0.10000000149011611938 ;  /* 0x3dcccccd0b0b9820 */ /* 0x000fc60000400000 */
[----:B------:R1:W-:Y:S01]  /*0200*/  @!P2 STG.E desc[UR4][R2.64], R9 ;  /* 0x000000090200a986 */ /* 0x0003e2000c101904 */
[----:B------:R-:W-:Y:S05]  /*0210*/  @P2 EXIT ;  /* 0x000000000000294d */ /* 0x000fea0003800000 */
[----:B------:R-:W-:Y:S01]  /*0220*/  STG.E desc[UR4][R6.64], R11 ;  /* 0x0000000b06007986 */ /* 0x000fe2000c101904 */
[----:B------:R-:W-:Y:S05]  /*0230*/  EXIT ;  /* 0x000000000000794d */ /* 0x000fea0003800000 */
.L_x_0:
[----:B------:R-:W-:-:S00]  /*0240*/  BRA `(.L_x_0) ;  /* 0xfffffffc00fc7947 */ /* 0x000fc0000383ffff */
[----:B------:R-:W-:-:S00]  /*0250*/  NOP ;  /* 0x0000000000007918 */ /* 0x000fc00000000000 */
        /* <DEDUP_REMOVED lines=10> */
.L_x_1:


//--------------------- .nv.constant0.triton_poi_fused_convolution_leaky_relu_28 --------------------------
	.section	.nv.constant0.triton_poi_fused_convolution_leaky_relu_28,"a",@progbits
	.sectionflags	@""
	.align	4
.nv.constant0.triton_poi_fused_convolution_leaky_relu_28:
	.zero		556
